	.headerflags	@"EF_CUDA_TEXMODE_UNIFIED EF_CUDA_64BIT_ADDRESS EF_CUDA_ACCELERATORS EF_CUDA_SM90 EF_CUDA_VIRTUAL_SM(EF_CUDA_SM90)"
	.elftype	@"ET_EXEC"


//--------------------- .nv.info                  --------------------------
	.section	.nv.info,"",@"SHT_CUDA_INFO"
	.align	4


	//----- nvinfo : EIATTR_REGCOUNT
	.align		4
        /*0000*/ 	.byte	0x04, 0x2f
        /*0002*/ 	.short	(.L_1 - .L_0)
	.align		4
.L_0:
        /*0004*/ 	.word	index@(triton_poi_fused_add_convolution_mul_5)
        /*0008*/ 	.word	0x00000010


	//----- nvinfo : EIATTR_MIN_STACK_SIZE
	.align		4
.L_1:
        /*000c*/ 	.byte	0x04, 0x12
        /*000e*/ 	.short	(.L_3 - .L_2)
	.align		4
.L_2:
        /*0010*/ 	.word	index@(triton_poi_fused_add_convolution_mul_5)
        /*0014*/ 	.word	0x00000000


	//----- nvinfo : EIATTR_FRAME_SIZE
	.align		4
.L_3:
        /*0018*/ 	.byte	0x04, 0x11
        /*001a*/ 	.short	(.L_5 - .L_4)
	.align		4
.L_4:
        /*001c*/ 	.word	index@(triton_poi_fused_add_convolution_mul_5)
        /*0020*/ 	.word	0x00000000


	//----- nvinfo : EIATTR_MIN_STACK_SIZE
	.align		4
.L_5:
        /*0024*/ 	.byte	0x04, 0x12
        /*0026*/ 	.short	(.L_7 - .L_6)
	.align		4
.L_6:
        /*0028*/ 	.word	index@(triton_poi_fused_add_convolution_mul_5)
        /*002c*/ 	.word	0x00000000
.L_7:


//--------------------- .nv.info.triton_poi_fused_add_convolution_mul_5 --------------------------
	.section	.nv.info.triton_poi_fused_add_convolution_mul_5,"",@"SHT_CUDA_INFO"
	.sectionflags	@""
	.align	4


	//----- nvinfo : EIATTR_CUDA_API_VERSION
	.align		4
        /*0000*/ 	.byte	0x04, 0x37
        /*0002*/ 	.short	(.L_9 - .L_8)
.L_8:
        /*0004*/ 	.word	0x0000007c


	//----- nvinfo : EIATTR_KPARAM_INFO
	.align		4
.L_9:
        /*0008*/ 	.byte	0x04, 0x17
        /*000a*/ 	.short	(.L_11 - .L_10)
.L_10:
        /*000c*/ 	.word	0x00000000
        /*0010*/ 	.short	0x0003
        /*0012*/ 	.short	0x0018
        /*0014*/ 	.byte	0x00, 0xf0, 0x11, 0x00


	//----- nvinfo : EIATTR_KPARAM_INFO
	.align		4
.L_11:
        /*0018*/ 	.byte	0x04, 0x17
        /*001a*/ 	.short	(.L_13 - .L_12)
.L_12:
        /*001c*/ 	.word	0x00000000
        /*0020*/ 	.short	0x0002
        /*0022*/ 	.short	0x0010
        /*0024*/ 	.byte	0x00, 0xf4, 0x21, 0x00


	//----- nvinfo : EIATTR_KPARAM_INFO
	.align		4
.L_13:
        /*0028*/ 	.byte	0x04, 0x17
        /*002a*/ 	.short	(.L_15 - .L_14)
.L_14:
        /*002c*/ 	.word	0x00000000
        /*0030*/ 	.short	0x0001
        /*0032*/ 	.short	0x0008
        /*0034*/ 	.byte	0x00, 0xf4, 0x21, 0x00


	//----- nvinfo : EIATTR_KPARAM_INFO
	.align		4
.L_15:
        /*0038*/ 	.byte	0x04, 0x17
        /*003a*/ 	.short	(.L_17 - .L_16)
.L_16:
        /*003c*/ 	.word	0x00000000
        /*0040*/ 	.short	0x0000
        /*0042*/ 	.short	0x0000
        /*0044*/ 	.byte	0x00, 0xf4, 0x21, 0x00


	//----- nvinfo : EIATTR_SPARSE_MMA_MASK
	.align		4
.L_17:
        /*0048*/ 	.byte	0x03, 0x50
        /*004a*/ 	.short	0x0000


	//----- nvinfo : EIATTR_MAXREG_COUNT
	.align		4
        /*004c*/ 	.byte	0x03, 0x1b
        /*004e*/ 	.short	0x00ff


	//----- nvinfo : EIATTR_EXIT_INSTR_OFFSETS
	.align		4
        /*0050*/ 	.byte	0x04, 0x1c
        /*0052*/ 	.short	(.L_19 - .L_18)


	//   ....[0]....
.L_18:
        /*0054*/ 	.word	0x00000210


	//   ....[1]....
        /*0058*/ 	.word	0x00000230


	//----- nvinfo : EIATTR_REQNTID
	.align		4
.L_19:
        /*005c*/ 	.byte	0x04, 0x10
        /*005e*/ 	.short	(.L_21 - .L_20)
.L_20:
        /*0060*/ 	.word	0x00000080
        /*0064*/ 	.word	0x00000001
        /*0068*/ 	.word	0x00000001


	//----- nvinfo : EIATTR_CBANK_PARAM_SIZE
	.align		4
.L_21:
        /*006c*/ 	.byte	0x03, 0x19
        /*006e*/ 	.short	0x001c


	//----- nvinfo : EIATTR_PARAM_CBANK
	.align		4
        /*0070*/ 	.byte	0x04, 0x0a
        /*0072*/ 	.short	(.L_23 - .L_22)
	.align		4
.L_22:
        /*0074*/ 	.word	index@(.nv.constant0.triton_poi_fused_add_convolution_mul_5)
        /*0078*/ 	.short	0x0210
        /*007a*/ 	.short	0x001c


	//----- nvinfo : EIATTR_SW_WAR
	.align		4
.L_23:
        /*007c*/ 	.byte	0x04, 0x36
        /*007e*/ 	.short	(.L_25 - .L_24)
.L_24:
        /*0080*/ 	.word	0x00000008
.L_25:


//--------------------- .nv.callgraph             --------------------------
	.section	.nv.callgraph,"",@"SHT_CUDA_CALLGRAPH"
	.align	4
	.sectionentsize	8
	.align		4
        /*0000*/ 	.word	0x00000000
	.align		4
        /*0004*/ 	.word	0xffffffff
	.align		4
        /*0008*/ 	.word	0x00000000
	.align		4
        /*000c*/ 	.word	0xfffffffe
	.align		4
        /*0010*/ 	.word	0x00000000
	.align		4
        /*0014*/ 	.word	0xfffffffd
	.align		4
        /*0018*/ 	.word	0x00000000
	.align		4
        /*001c*/ 	.word	0xfffffffc


//--------------------- .text.triton_poi_fused_add_convolution_mul_5 --------------------------
	.section	.text.triton_poi_fused_add_convolution_mul_5,"ax",@progbits
	.align	128
        .global         triton_poi_fused_add_convolution_mul_5
        .type           triton_poi_fused_add_convolution_mul_5,@function
        .size           triton_poi_fused_add_convolution_mul_5,(.L_x_1 - triton_poi_fused_add_convolution_mul_5)
        .other          triton_poi_fused_add_convolution_mul_5,@"STO_CUDA_ENTRY STV_DEFAULT"
triton_poi_fused_add_convolution_mul_5:
.text.triton_poi_fused_add_convolution_mul_5:
[----:B------:R-:W0:Y:S02]  /*0000*/  LDC R1, c[0x0][0x28] ;  /* 0x00000a00ff017b82 */ /* 0x000e240000000800 */
[----:B------:R-:W1:Y:S01]  /*0010*/  S2R R0, SR_TID.X ;  /* 0x0000000000007919 */ /* 0x000e620000002100 */
[----:B------:R-:W2:Y:S01]  /*0020*/  LDC.64 R4, c[0x0][0x218] ;  /* 0x00008600ff047b82 */ /* 0x000ea20000000a00 */
[----:B------:R-:W-:Y:S01]  /*0030*/  ULDC.64 UR4, c[0x0][0x208] ;  /* 0x0000820000047ab9 */ /* 0x000fe20000000a00 */
[----:B------:R-:W-:Y:S01]  /*0040*/  CS2R R12, SRZ ;  /* 0x00000000000c7805 */ /* 0x000fe2000001ff00 */
[----:B------:R-:W3:Y:S05]  /*0050*/  S2R R9, SR_CTAID.X ;  /* 0x0000000000097919 */ /* 0x000eea0000002500 */
[----:B------:R-:W4:Y:S08]  /*0060*/  LDC.64 R6, c[0x0][0x220] ;  /* 0x00008800ff067b82 */ /* 0x000f300000000a00 */
[----:B------:R-:W5:Y:S01]  /*0070*/  LDC.64 R2, c[0x0][0x210] ;  /* 0x00008400ff027b82 */ /* 0x000f620000000a00 */
[----:B-1----:R-:W-:Y:S01]  /*0080*/  IMAD.SHL.U32 R0, R0, 0x2, RZ ;  /* 0x0000000200007824 */ /* 0x002fe200078e00ff */
[----:B---3--:R-:W-:-:S04]  /*0090*/  SHF.R.S32.HI R8, RZ, 0x17, R9 ;  /* 0x00000017ff087819 */ /* 0x008fc80000011409 */
[----:B------:R-:W-:Y:S02]  /*00a0*/  LOP3.LUT R0, R0, 0xfe, RZ, 0xc0, !PT ;  /* 0x000000fe00007812 */ /* 0x000fe400078ec0ff */
[----:B------:R-:W-:-:S03]  /*00b0*/  SGXT R8, R8, 0x1 ;  /* 0x000000010808781a */ /* 0x000fc60000000200 */
[----:B------:R-:W-:-:S04]  /*00c0*/  IMAD R9, R9, 0x100, R0 ;  /* 0x0000010009097824 */ /* 0x000fc800078e0200 */
[C---:B----4-:R-:W-:Y:S01]  /*00d0*/  IMAD.WIDE R6, R9.reuse, 0x4, R6 ;  /* 0x0000000409067825 */ /* 0x050fe200078e0206 */
[----:B------:R-:W-:Y:S02]  /*00e0*/  LEA.HI R8, R8, R9, RZ, 0x4 ;  /* 0x0000000908087211 */ /* 0x000fe400078f20ff */
[C---:B------:R-:W-:Y:S01]  /*00f0*/  ISETP.GE.AND P0, PT, R9.reuse, 0x100, PT ;  /* 0x000001000900780c */ /* 0x040fe20003f06270 */
[----:B-----5:R-:W-:Y:S01]  /*0100*/  IMAD.WIDE R2, R9, 0x4, R2 ;  /* 0x0000000409027825 */ /* 0x020fe200078e0202 */
[----:B------:R-:W-:-:S04]  /*0110*/  SHF.R.S32.HI R8, RZ, 0x4, R8 ;  /* 0x00000004ff087819 */ /* 0x000fc80000011408 */
[----:B------:R-:W-:-:S04]  /*0120*/  LEA.HI R0, R8, R8, RZ, 0x2 ;  /* 0x0000000808007211 */ /* 0x000fc800078f10ff */
[----:B------:R-:W-:Y:S01]  /*0130*/  LOP3.LUT R11, R0, 0xfffffffc, RZ, 0xc0, !PT ;  /* 0xfffffffc000b7812 */ /* 0x000fe200078ec0ff */
[----:B------:R-:W-:Y:S02]  /*0140*/  HFMA2.MMA R0, -RZ, RZ, 0, 0 ;  /* 0x00000000ff007435 */ /* 0x000fe400000001ff */
[----:B------:R-:W3:Y:S01]  /*0150*/  @!P0 LDG.E.64 R12, desc[UR4][R6.64] ;  /* 0x00000004060c8981 */ /* 0x000ee2000c1e1b00 */
[----:B------:R-:W-:Y:S02]  /*0160*/  IADD3 R11, R8, -R11, RZ ;  /* 0x8000000b080b7210 */ /* 0x000fe40007ffe0ff */
[----:B------:R-:W-:-:S03]  /*0170*/  CS2R R8, SRZ ;  /* 0x0000000000087805 */ /* 0x000fc6000001ff00 */
[----:B--2---:R-:W-:-:S03]  /*0180*/  IMAD.WIDE R4, R11, 0x4, R4 ;  /* 0x000000040b047825 */ /* 0x004fc600078e0204 */
[----:B------:R-:W2:Y:S01]  /*0190*/  @!P0 LDG.E.64 R8, desc[UR4][R2.64] ;  /* 0x0000000402088981 */ /* 0x000ea2000c1e1b00 */
[----:B------:R-:W-:-:S03]  /*01a0*/  IMAD.MOV.U32 R11, RZ, RZ, RZ ;  /* 0x000000ffff0b7224 */ /* 0x000fc600078e00ff */
[----:B------:R-:W2:Y:S04]  /*01b0*/  @!P0 LDG.E.EL R0, desc[UR4][R4.64] ;  /* 0x0000000404008981 */ /* 0x000ea8000c2e1900 */
[----:B------:R-:W4:Y:S01]  /*01c0*/  @!P0 LDG.E.EL R11, desc[UR4][R4.64] ;  /* 0x00000004040b8981 */ /* 0x000f22000c2e1900 */
[----:B--2---:R-:W-:Y:S01]  /*01d0*/  FADD R0, R0, R9 ;  /* 0x0000000900007221 */ /* 0x004fe20000000000 */
[----:B----4-:R-:W-:-:S03]  /*01e0*/  FADD R11, R11, R8 ;  /* 0x000000080b0b7221 */ /* 0x010fc60000000000 */
[----:B---3--:R-:W-:Y:S01]  /*01f0*/  FFMA R13, R0, 0.20000000298023223877, R13 ;  /* 0x3e4ccccd000d7823 */ /* 0x008fe2000000000d */
[----:B------:R-:W-:Y:S01]  /*0200*/  FFMA R12, R11, 0.20000000298023223877, R12 ;  /* 0x3e4ccccd0b0c7823 */ /* 0x000fe2000000000c */
[----:B------:R-:W-:Y:S06]  /*0210*/  @P0 EXIT ;  /* 0x000000000000094d */ /* 0x000fec0003800000 */
[----:B------:R-:W-:Y:S01]  /*0220*/  STG.E.64 desc[UR4][R2.64], R12 ;  /* 0x0000000c02007986 */ /* 0x000fe2000c101b04 */
[----:B------:R-:W-:Y:S05]  /*0230*/  EXIT ;  /* 0x000000000000794d */ /* 0x000fea0003800000 */
.L_x_0:
[----:B------:R-:W-:-:S00]  /*0240*/  BRA `(.L_x_0) ;  /* 0xfffffffc00fc7947 */ /* 0x000fc0000383ffff */
[----:B------:R-:W-:-:S00]  /*0250*/  NOP ;  /* 0x0000000000007918 */ /* 0x000fc00000000000 */
        /* <DEDUP_REMOVED lines=10> */
.L_x_1:


//--------------------- .nv.constant0.triton_poi_fused_add_convolution_mul_5 --------------------------
	.section	.nv.constant0.triton_poi_fused_add_convolution_mul_5,"a",@progbits
	.sectionflags	@""
	.align	4
.nv.constant0.triton_poi_fused_add_convolution_mul_5:
	.zero		556
